//
// Generated by NVIDIA NVVM Compiler
//
// Compiler Build ID: CL-36424714
// Cuda compilation tools, release 13.0, V13.0.88
// Based on NVVM 20.0.0
//

.version 9.0
.target sm_100
.address_size 64

	// .globl	_Z12helloFromGPUv
.extern .func  (.param .b32 func_retval0) vprintf
(
	.param .b64 vprintf_param_0,
	.param .b64 vprintf_param_1
)
;
.global .align 1 .b8 $str[32] = {72, 101, 108, 108, 111, 32, 87, 111, 114, 108, 100, 32, 102, 114, 111, 109, 32, 71, 80, 85, 32, 116, 104, 114, 101, 97, 100, 32, 37, 100, 10};

.visible .entry _Z12helloFromGPUv()
{
	.local .align 8 .b8 	__local_depot0[8];
	.reg .b64 	%SP;
	.reg .b64 	%SPL;
	.reg .pred 	%p<2>;
	.reg .b32 	%r<5>;
	.reg .b64 	%rd<5>;

	mov.u64 	%SPL, __local_depot0;
	cvta.local.u64 	%SP, %SPL;
	mov.u32 	%r1, %tid.x;
	setp.ne.s32 	%p1, %r1, 5;
	@%p1 bra 	$L__BB0_2;
	add.u64 	%rd1, %SP, 0;
	add.u64 	%rd2, %SPL, 0;
	mov.b32 	%r2, 5;
	st.local.u32 	[%rd2], %r2;
	mov.u64 	%rd3, $str;
	cvta.global.u64 	%rd4, %rd3;
	{ // callseq 0, 0
	.param .b64 param0;
	st.param.b64 	[param0], %rd4;
	.param .b64 param1;
	st.param.b64 	[param1], %rd1;
	.param .b32 retval0;
	call.uni (retval0), 
	vprintf, 
	(
	param0, 
	param1
	);
	ld.param.b32 	%r3, [retval0];
	} // callseq 0
$L__BB0_2:
	ret;

}


// ===== COMPILED SASS (sm_100) =====

	.target	sm_100

	.elftype	@"ET_EXEC"


//--------------------- .note.nv.tkinfo           --------------------------
	.section	.note.nv.tkinfo,"",@"SHT_NOTE"
	.sectionflags	@"SHF_NOTE_NV_TKINFO"
	.tkinfo
        /*0018*/ 	.word	0x00000002
        /*0030*/ 	.string	""
        /*0030*/ 	.string	"ptxas"
        /*0030*/ 	.string	"Cuda compilation tools, release 13.0, V13.0.88"
        /*0030*/ 	.string	"Build cuda_13.0.r13.0/compiler.36424714_0"
        /*0030*/ 	.string	"-arch sm_100 -m 64 "



//--------------------- .note.nv.cuinfo           --------------------------
	.section	.note.nv.cuinfo,"",@"SHT_NOTE"
	.sectionflags	@"SHF_NOTE_NV_CUINFO"
        /*0018*/ 	.short	0x0002
        /*001a*/ 	.short	0x0064
        /*001c*/ 	.short	0x0082
	.zero		2


//--------------------- .nv.info                  --------------------------
	.section	.nv.info,"",@"SHT_CUDA_INFO"
	.align	4


	//----- nvinfo : EIATTR_REGCOUNT
	.align		4
        /*0000*/ 	.byte	0x04, 0x2f
        /*0002*/ 	.short	(.L_2 - .L_1)
	.align		4
.L_1:
        /*0004*/ 	.word	index@(_Z12helloFromGPUv)
        /*0008*/ 	.word	0x00000018


	//----- nvinfo : EIATTR_FRAME_SIZE
	.align		4
.L_2:
        /*000c*/ 	.byte	0x04, 0x11
        /*000e*/ 	.short	(.L_4 - .L_3)
	.align		4
.L_3:
        /*0010*/ 	.word	index@(_Z12helloFromGPUv)
        /*0014*/ 	.word	0x00000008


	//----- nvinfo : EIATTR_MIN_STACK_SIZE
	.align		4
.L_4:
        /*0018*/ 	.byte	0x04, 0x12
        /*001a*/ 	.short	(.L_6 - .L_5)
	.align		4
.L_5:
        /*001c*/ 	.word	index@(_Z12helloFromGPUv)
        /*0020*/ 	.word	0x00000008
.L_6:


//--------------------- .nv.compat                --------------------------
	.section	.nv.compat,"",@"SHT_CUDA_COMPAT_INFO"
	.align	4
        /*0000*/ 	.byte	0x02, 0x09, 0x00, 0x00, 0x02, 0x02, 0x01, 0x00, 0x02, 0x05, 0x05, 0x00, 0x03, 0x07, 0x01, 0x01
        /*0010*/ 	.byte	0x02, 0x03, 0x00, 0x00, 0x02, 0x06, 0x01, 0x00, 0x04, 0x0b, 0x08, 0x00, 0x09, 0x00, 0x00, 0x00
        /*0020*/ 	.byte	0x00, 0x00, 0x00, 0x00


//--------------------- .nv.info._Z12helloFromGPUv --------------------------
	.section	.nv.info._Z12helloFromGPUv,"",@"SHT_CUDA_INFO"
	.sectionflags	@""
	.align	4


	//----- nvinfo : EIATTR_CUDA_API_VERSION
	.align		4
        /*0000*/ 	.byte	0x04, 0x37
        /*0002*/ 	.short	(.L_8 - .L_7)
.L_7:
        /*0004*/ 	.word	0x00000082


	//----- nvinfo : EIATTR_SPARSE_MMA_MASK
	.align		4
.L_8:
        /*0008*/ 	.byte	0x03, 0x50
        /*000a*/ 	.short	0x0000


	//----- nvinfo : EIATTR_MAXREG_COUNT
	.align		4
        /*000c*/ 	.byte	0x03, 0x1b
        /*000e*/ 	.short	0x00ff


	//----- nvinfo : EIATTR_EXTERNS
	.align		4
        /*0010*/ 	.byte	0x04, 0x0f
        /*0012*/ 	.short	(.L_10 - .L_9)


	//   ....[0]....
	.align		4
.L_9:
        /*0014*/ 	.word	index@(vprintf)


	//----- nvinfo : EIATTR_MERCURY_ISA_VERSION
	.align		4
.L_10:
        /*0018*/ 	.byte	0x03, 0x5f
        /*001a*/ 	.short	0x0101


	//----- nvinfo : EIATTR_VRC_CTA_INIT_COUNT
	.align		4
        /*001c*/ 	.byte	0x02, 0x4a
	.zero		1
	.zero		1


	//----- nvinfo : EIATTR_SYSCALL_OFFSETS
	.align		4
        /*0020*/ 	.byte	0x04, 0x46
        /*0022*/ 	.short	(.L_12 - .L_11)


	//   ....[0]....
.L_11:
        /*0024*/ 	.word	0x00000110


	//----- nvinfo : EIATTR_EXIT_INSTR_OFFSETS
	.align		4
.L_12:
        /*0028*/ 	.byte	0x04, 0x1c
        /*002a*/ 	.short	(.L_14 - .L_13)


	//   ....[0]....
.L_13:
        /*002c*/ 	.word	0x00000080


	//   ....[1]....
        /*0030*/ 	.word	0x00000120


	//----- nvinfo : EIATTR_CRS_STACK_SIZE
	.align		4
.L_14:
        /*0034*/ 	.byte	0x04, 0x1e
        /*0036*/ 	.short	(.L_16 - .L_15)
.L_15:
        /*0038*/ 	.word	0x00000000


	//----- nvinfo : EIATTR_SW_WAR
	.align		4
.L_16:
        /*003c*/ 	.byte	0x04, 0x36
        /*003e*/ 	.short	(.L_18 - .L_17)
.L_17:
        /*0040*/ 	.word	0x00000008
.L_18:


//--------------------- .nv.callgraph             --------------------------
	.section	.nv.callgraph,"",@"SHT_CUDA_CALLGRAPH"
	.align	4
	.sectionentsize	8
	.align		4
        /*0000*/ 	.word	0x00000000
	.align		4
        /*0004*/ 	.word	0xffffffff
	.align		4
        /*0008*/ 	.word	index@(_Z12helloFromGPUv)
	.align		4
        /*000c*/ 	.word	index@(vprintf)
	.align		4
        /*0010*/ 	.word	0x00000000
	.align		4
        /*0014*/ 	.word	0xfffffffe
	.align		4
        /*0018*/ 	.word	0x00000000
	.align		4
        /*001c*/ 	.word	0xfffffffd
	.align		4
        /*0020*/ 	.word	0x00000000
	.align		4
        /*0024*/ 	.word	0xfffffffc


//--------------------- .nv.constant4             --------------------------
	.section	.nv.constant4,"a",@progbits
	.align	8
	.align		8
.nv.constant4:
        /*0000*/ 	.dword	vprintf
	.align		8
        /*0008*/ 	.dword	$str


//--------------------- .text._Z12helloFromGPUv   --------------------------
	.section	.text._Z12helloFromGPUv,"ax",@progbits
	.align	128
        .global         _Z12helloFromGPUv
        .type           _Z12helloFromGPUv,@function
        .size           _Z12helloFromGPUv,(.L_x_2 - _Z12helloFromGPUv)
        .other          _Z12helloFromGPUv,@"STO_CUDA_ENTRY STV_DEFAULT"
_Z12helloFromGPUv:
.text._Z12helloFromGPUv:
[----:B------:R-:W0:Y:S01]  /*0000*/  LDC R1, c[0x0][0x37c] ;  /* 0x0000df00ff017b82 */ /* 0x000e220000000800 */
[----:B------:R-:W1:Y:S01]  /*0010*/  S2R R0, SR_TID.X ;  /* 0x0000000000007919 */ /* 0x000e620000002100 */
[----:B------:R-:W2:Y:S01]  /*0020*/  LDCU UR4, c[0x0][0x2f8] ;  /* 0x00005f00ff0477ac */ /* 0x000ea20008000800 */
[----:B0-----:R-:W-:Y:S01]  /*0030*/  VIADD R1, R1, 0xfffffff8 ;  /* 0xfffffff801017836 */ /* 0x001fe20000000000 */
[----:B------:R-:W0:Y:S04]  /*0040*/  LDCU UR5, c[0x0][0x2fc] ;  /* 0x00005f80ff0577ac */ /* 0x000e280008000800 */
[----:B--2---:R-:W-:-:S05]  /*0050*/  IADD3 R6, P1, PT, R1, UR4, RZ ;  /* 0x0000000401067c10 */ /* 0x004fca000ff3e0ff */
[----:B0-----:R-:W-:Y:S01]  /*0060*/  IMAD.X R7, RZ, RZ, UR5, P1 ;  /* 0x00000005ff077e24 */ /* 0x001fe200088e06ff */
[----:B-1----:R-:W-:-:S13]  /*0070*/  ISETP.NE.AND P0, PT, R0, 0x5, PT ;  /* 0x000000050000780c */ /* 0x002fda0003f05270 */
[----:B------:R-:W-:Y:S05]  /*0080*/  @P0 EXIT ;  /* 0x000000000000094d */ /* 0x000fea0003800000 */
[----:B------:R-:W-:Y:S01]  /*0090*/  HFMA2 R8, -RZ, RZ, 0, 2.98023223876953125e-07 ;  /* 0x00000005ff087431 */ /* 0x000fe200000001ff */
[----:B------:R-:W-:Y:S01]  /*00a0*/  MOV R0, 0x0 ;  /* 0x0000000000007802 */ /* 0x000fe20000000f00 */
[----:B------:R-:W0:Y:S03]  /*00b0*/  LDCU.64 UR4, c[0x4][0x8] ;  /* 0x01000100ff0477ac */ /* 0x000e260008000a00 */
[----:B------:R1:W2:Y:S01]  /*00c0*/  LDC.64 R2, c[0x4][R0] ;  /* 0x0100000000027b82 */ /* 0x0002a20000000a00 */
[----:B------:R1:W-:Y:S01]  /*00d0*/  STL [R1], R8 ;  /* 0x0000000801007387 */ /* 0x0003e20000100800 */
[----:B0-----:R-:W-:Y:S01]  /*00e0*/  IMAD.U32 R4, RZ, RZ, UR4 ;  /* 0x00000004ff047e24 */ /* 0x001fe2000f8e00ff */
[----:B-1----:R-:W-:-:S07]  /*00f0*/  MOV R5, UR5 ;  /* 0x0000000500057c02 */ /* 0x002fce0008000f00 */
[----:B------:R-:W-:-:S07]  /*0100*/  LEPC R20, `(.L_x_0) ;  /* 0x000000001014794e */ /* 0x000fce0000000000 */
[----:B--2---:R-:W-:Y:S05]  /*0110*/  CALL.ABS.NOINC R2 ;  /* 0x0000000002007343 */ /* 0x004fea0003c00000 */
.L_x_0:
[----:B------:R-:W-:Y:S05]  /*0120*/  EXIT ;  /* 0x000000000000794d */ /* 0x000fea0003800000 */
.L_x_1:
[----:B------:R-:W-:-:S00]  /*0130*/  BRA `(.L_x_1) ;  /* 0xfffffffc00fc7947 */ /* 0x000fc0000383ffff */
[----:B------:R-:W-:-:S00]  /*0140*/  NOP ;  /* 0x0000000000007918 */ /* 0x000fc00000000000 */
        /* <DEDUP_REMOVED lines=11> */
.L_x_2:


//--------------------- .nv.global.init           --------------------------
	.section	.nv.global.init,"aw",@progbits
.nv.global.init:
	.type		$str,@object
	.size		$str,(.L_0 - $str)
$str:
        /*0000*/ 	.byte	0x48, 0x65, 0x6c, 0x6c, 0x6f, 0x20, 0x57, 0x6f, 0x72, 0x6c, 0x64, 0x20, 0x66, 0x72, 0x6f, 0x6d
        /*0010*/ 	.byte	0x20, 0x47, 0x50, 0x55, 0x20, 0x74, 0x68, 0x72, 0x65, 0x61, 0x64, 0x20, 0x25, 0x64, 0x0a, 0x00
.L_0:


//--------------------- .nv.shared.reserved.0     --------------------------
	.section	.nv.shared.reserved.0,"aw",@nobits
	.weak		__nv_reservedSMEM_offset_0_alias
	.size		__nv_reservedSMEM_offset_0_alias, 0, 64
	.other		__nv_reservedSMEM_offset_0_alias,@"STO_CUDA_RESERVED_SHARED STV_DEFAULT"
__nv_reservedSMEM_offset_0_alias:
	.zero		0
	.zero		64


//--------------------- .nv.constant0._Z12helloFromGPUv --------------------------
	.section	.nv.constant0._Z12helloFromGPUv,"a",@progbits
	.sectionflags	@""
	.align	4
.nv.constant0._Z12helloFromGPUv:
	.zero		896


//--------------------- SYMBOLS --------------------------

	.type		.nv.reservedSmem.offset0,@object
	.size		.nv.reservedSmem.offset0,0x4
	.type		vprintf,@function
